	.headerflags	@"EF_CUDA_TEXMODE_UNIFIED EF_CUDA_64BIT_ADDRESS EF_CUDA_ACCELERATORS EF_CUDA_SM90 EF_CUDA_VIRTUAL_SM(EF_CUDA_SM90)"
	.elftype	@"ET_EXEC"


//--------------------- .nv.info                  --------------------------
	.section	.nv.info,"",@"SHT_CUDA_INFO"
	.align	4


	//----- nvinfo : EIATTR_REGCOUNT
	.align		4
        /*0000*/ 	.byte	0x04, 0x2f
        /*0002*/ 	.short	(.L_1 - .L_0)
	.align		4
.L_0:
        /*0004*/ 	.word	index@(triton_poi_fused_leaky_relu_leaky_relu_backward_0)
        /*0008*/ 	.word	0x0000000e


	//----- nvinfo : EIATTR_MIN_STACK_SIZE
	.align		4
.L_1:
        /*000c*/ 	.byte	0x04, 0x12
        /*000e*/ 	.short	(.L_3 - .L_2)
	.align		4
.L_2:
        /*0010*/ 	.word	index@(triton_poi_fused_leaky_relu_leaky_relu_backward_0)
        /*0014*/ 	.word	0x00000000


	//----- nvinfo : EIATTR_FRAME_SIZE
	.align		4
.L_3:
        /*0018*/ 	.byte	0x04, 0x11
        /*001a*/ 	.short	(.L_5 - .L_4)
	.align		4
.L_4:
        /*001c*/ 	.word	index@(triton_poi_fused_leaky_relu_leaky_relu_backward_0)
        /*0020*/ 	.word	0x00000000


	//----- nvinfo : EIATTR_MIN_STACK_SIZE
	.align		4
.L_5:
        /*0024*/ 	.byte	0x04, 0x12
        /*0026*/ 	.short	(.L_7 - .L_6)
	.align		4
.L_6:
        /*0028*/ 	.word	index@(triton_poi_fused_leaky_relu_leaky_relu_backward_0)
        /*002c*/ 	.word	0x00000000
.L_7:


//--------------------- .nv.info.triton_poi_fused_leaky_relu_leaky_relu_backward_0 --------------------------
	.section	.nv.info.triton_poi_fused_leaky_relu_leaky_relu_backward_0,"",@"SHT_CUDA_INFO"
	.sectionflags	@""
	.align	4


	//----- nvinfo : EIATTR_CUDA_API_VERSION
	.align		4
        /*0000*/ 	.byte	0x04, 0x37
        /*0002*/ 	.short	(.L_9 - .L_8)
.L_8:
        /*0004*/ 	.word	0x0000007c


	//----- nvinfo : EIATTR_KPARAM_INFO
	.align		4
.L_9:
        /*0008*/ 	.byte	0x04, 0x17
        /*000a*/ 	.short	(.L_11 - .L_10)
.L_10:
        /*000c*/ 	.word	0x00000000
        /*0010*/ 	.short	0x0003
        /*0012*/ 	.short	0x0018
        /*0014*/ 	.byte	0x00, 0xf0, 0x11, 0x00


	//----- nvinfo : EIATTR_KPARAM_INFO
	.align		4
.L_11:
        /*0018*/ 	.byte	0x04, 0x17
        /*001a*/ 	.short	(.L_13 - .L_12)
.L_12:
        /*001c*/ 	.word	0x00000000
        /*0020*/ 	.short	0x0002
        /*0022*/ 	.short	0x0010
        /*0024*/ 	.byte	0x00, 0xf4, 0x21, 0x00


	//----- nvinfo : EIATTR_KPARAM_INFO
	.align		4
.L_13:
        /*0028*/ 	.byte	0x04, 0x17
        /*002a*/ 	.short	(.L_15 - .L_14)
.L_14:
        /*002c*/ 	.word	0x00000000
        /*0030*/ 	.short	0x0001
        /*0032*/ 	.short	0x0008
        /*0034*/ 	.byte	0x00, 0xf4, 0x21, 0x00


	//----- nvinfo : EIATTR_KPARAM_INFO
	.align		4
.L_15:
        /*0038*/ 	.byte	0x04, 0x17
        /*003a*/ 	.short	(.L_17 - .L_16)
.L_16:
        /*003c*/ 	.word	0x00000000
        /*0040*/ 	.short	0x0000
        /*0042*/ 	.short	0x0000
        /*0044*/ 	.byte	0x00, 0xf4, 0x21, 0x00


	//----- nvinfo : EIATTR_SPARSE_MMA_MASK
	.align		4
.L_17:
        /*0048*/ 	.byte	0x03, 0x50
        /*004a*/ 	.short	0x0000


	//----- nvinfo : EIATTR_MAXREG_COUNT
	.align		4
        /*004c*/ 	.byte	0x03, 0x1b
        /*004e*/ 	.short	0x00ff


	//----- nvinfo : EIATTR_EXIT_INSTR_OFFSETS
	.align		4
        /*0050*/ 	.byte	0x04, 0x1c
        /*0052*/ 	.short	(.L_19 - .L_18)


	//   ....[0]....
.L_18:
        /*0054*/ 	.word	0x000001c0


	//   ....[1]....
        /*0058*/ 	.word	0x000001e0


	//----- nvinfo : EIATTR_REQNTID
	.align		4
.L_19:
        /*005c*/ 	.byte	0x04, 0x10
        /*005e*/ 	.short	(.L_21 - .L_20)
.L_20:
        /*0060*/ 	.word	0x00000080
        /*0064*/ 	.word	0x00000001
        /*0068*/ 	.word	0x00000001


	//----- nvinfo : EIATTR_CBANK_PARAM_SIZE
	.align		4
.L_21:
        /*006c*/ 	.byte	0x03, 0x19
        /*006e*/ 	.short	0x001c


	//----- nvinfo : EIATTR_PARAM_CBANK
	.align		4
        /*0070*/ 	.byte	0x04, 0x0a
        /*0072*/ 	.short	(.L_23 - .L_22)
	.align		4
.L_22:
        /*0074*/ 	.word	index@(.nv.constant0.triton_poi_fused_leaky_relu_leaky_relu_backward_0)
        /*0078*/ 	.short	0x0210
        /*007a*/ 	.short	0x001c


	//----- nvinfo : EIATTR_SW_WAR
	.align		4
.L_23:
        /*007c*/ 	.byte	0x04, 0x36
        /*007e*/ 	.short	(.L_25 - .L_24)
.L_24:
        /*0080*/ 	.word	0x00000008
.L_25:


//--------------------- .nv.callgraph             --------------------------
	.section	.nv.callgraph,"",@"SHT_CUDA_CALLGRAPH"
	.align	4
	.sectionentsize	8
	.align		4
        /*0000*/ 	.word	0x00000000
	.align		4
        /*0004*/ 	.word	0xffffffff
	.align		4
        /*0008*/ 	.word	0x00000000
	.align		4
        /*000c*/ 	.word	0xfffffffe
	.align		4
        /*0010*/ 	.word	0x00000000
	.align		4
        /*0014*/ 	.word	0xfffffffd
	.align		4
        /*0018*/ 	.word	0x00000000
	.align		4
        /*001c*/ 	.word	0xfffffffc


//--------------------- .text.triton_poi_fused_leaky_relu_leaky_relu_backward_0 --------------------------
	.section	.text.triton_poi_fused_leaky_relu_leaky_relu_backward_0,"ax",@progbits
	.align	128
        .global         triton_poi_fused_leaky_relu_leaky_relu_backward_0
        .type           triton_poi_fused_leaky_relu_leaky_relu_backward_0,@function
        .size           triton_poi_fused_leaky_relu_leaky_relu_backward_0,(.L_x_1 - triton_poi_fused_leaky_relu_leaky_relu_backward_0)
        .other          triton_poi_fused_leaky_relu_leaky_relu_backward_0,@"STO_CUDA_ENTRY STV_DEFAULT"
triton_poi_fused_leaky_relu_leaky_relu_backward_0:
.text.triton_poi_fused_leaky_relu_leaky_relu_backward_0:
[----:B------:R-:W0:Y:S02]  /*0000*/  LDC R1, c[0x0][0x28] ;  /* 0x00000a00ff017b82 */ /* 0x000e240000000800 */
[----:B------:R-:W1:Y:S01]  /*0010*/  S2R R0, SR_TID.X ;  /* 0x0000000000007919 */ /* 0x000e620000002100 */
[----:B------:R-:W2:Y:S01]  /*0020*/  LDC.64 R4, c[0x0][0x218] ;  /* 0x00008600ff047b82 */ /* 0x000ea20000000a00 */
[----:B------:R-:W-:Y:S01]  /*0030*/  ULDC.64 UR4, c[0x0][0x208] ;  /* 0x0000820000047ab9 */ /* 0x000fe20000000a00 */
[----:B------:R-:W-:Y:S01]  /*0040*/  ULDC.64 UR6, c[0x0][0x220] ;  /* 0x0000880000067ab9 */ /* 0x000fe20000000a00 */
[----:B------:R-:W3:Y:S05]  /*0050*/  S2R R7, SR_CTAID.X ;  /* 0x0000000000077919 */ /* 0x000eea0000002500 */
[----:B------:R-:W4:Y:S01]  /*0060*/  LDC.64 R2, c[0x0][0x210] ;  /* 0x00008400ff027b82 */ /* 0x000f220000000a00 */
[----:B-1----:R-:W-:-:S02]  /*0070*/  LOP3.LUT R0, R0, 0x7f, RZ, 0xc0, !PT ;  /* 0x0000007f00007812 */ /* 0x002fc400078ec0ff */
[----:B---3--:R-:W-:-:S03]  /*0080*/  SHF.R.S32.HI R6, RZ, 0x18, R7 ;  /* 0x00000018ff067819 */ /* 0x008fc60000011407 */
[----:B------:R-:W-:Y:S01]  /*0090*/  IMAD R7, R7, 0x80, R0 ;  /* 0x0000008007077824 */ /* 0x000fe200078e0200 */
[----:B------:R-:W-:-:S03]  /*00a0*/  SGXT R0, R6, 0x1 ;  /* 0x000000010600781a */ /* 0x000fc60000000200 */
[C---:B----4-:R-:W-:Y:S01]  /*00b0*/  IMAD.WIDE R2, R7.reuse, 0x4, R2 ;  /* 0x0000000407027825 */ /* 0x050fe200078e0202 */
[----:B------:R-:W-:Y:S02]  /*00c0*/  ISETP.GE.AND P0, PT, R7, 0x400, PT ;  /* 0x000004000700780c */ /* 0x000fe40003f06270 */
[----:B------:R-:W-:-:S04]  /*00d0*/  LEA.HI R0, R0, R7, RZ, 0x4 ;  /* 0x0000000700007211 */ /* 0x000fc800078f20ff */
[----:B------:R-:W-:Y:S01]  /*00e0*/  SHF.R.S32.HI R9, RZ, 0x4, R0 ;  /* 0x00000004ff097819 */ /* 0x000fe20000011400 */
[----:B------:R-:W-:-:S04]  /*00f0*/  IMAD.MOV.U32 R0, RZ, RZ, RZ ;  /* 0x000000ffff007224 */ /* 0x000fc800078e00ff */
[----:B--2---:R-:W-:Y:S02]  /*0100*/  IMAD.WIDE R4, R9, 0x4, R4 ;  /* 0x0000000409047825 */ /* 0x004fe400078e0204 */
[----:B------:R-:W2:Y:S02]  /*0110*/  @!P0 LDG.E R0, desc[UR4][R2.64] ;  /* 0x0000000402008981 */ /* 0x000ea4000c1e1900 */
[----:B------:R-:W-:-:S06]  /*0120*/  IMAD.MOV.U32 R9, RZ, RZ, RZ ;  /* 0x000000ffff097224 */ /* 0x000fcc00078e00ff */
[----:B------:R-:W2:Y:S02]  /*0130*/  @!P0 LDG.E.EL R9, desc[UR4][R4.64] ;  /* 0x0000000404098981 */ /* 0x000ea4000c2e1900 */
[----:B--2---:R-:W-:Y:S01]  /*0140*/  FSETP.GT.AND P1, PT, R0, -R9, PT ;  /* 0x800000090000720b */ /* 0x004fe20003f24000 */
[----:B------:R-:W-:-:S12]  /*0150*/  FADD R9, R9, R0 ;  /* 0x0000000009097221 */ /* 0x000fd80000000000 */
[----:B------:R-:W-:Y:S01]  /*0160*/  @!P1 FMUL R9, R9, 0.10000000149011611938 ;  /* 0x3dcccccd09099820 */ /* 0x000fe20000400000 */
[----:B------:R-:W-:-:S04]  /*0170*/  IADD3 R6, P1, R7, UR6, RZ ;  /* 0x0000000607067c10 */ /* 0x000fc8000ff3e0ff */
[----:B------:R-:W-:Y:S01]  /*0180*/  FSETP.GT.AND P2, PT, R9, RZ, PT ;  /* 0x000000ff0900720b */ /* 0x000fe20003f44000 */
[----:B------:R1:W-:Y:S01]  /*0190*/  @!P0 STG.E desc[UR4][R2.64], R9 ;  /* 0x0000000902008986 */ /* 0x0003e2000c101904 */
[----:B------:R-:W-:Y:S02]  /*01a0*/  LEA.HI.X.SX32 R7, R7, UR7, 0x1, P1 ;  /* 0x0000000707077c11 */ /* 0x000fe400088f0eff */
[----:B------:R-:W-:Y:S01]  /*01b0*/  SEL R11, RZ, 0x1, !P2 ;  /* 0x00000001ff0b7807 */ /* 0x000fe20005000000 */
[----:B------:R-:W-:Y:S08]  /*01c0*/  @P0 EXIT ;  /* 0x000000000000094d */ /* 0x000ff00003800000 */
[----:B------:R-:W-:Y:S01]  /*01d0*/  STG.E.U8 desc[UR4][R6.64], R11 ;  /* 0x0000000b06007986 */ /* 0x000fe2000c101104 */
[----:B------:R-:W-:Y:S05]  /*01e0*/  EXIT ;  /* 0x000000000000794d */ /* 0x000fea0003800000 */
.L_x_0:
[----:B------:R-:W-:-:S00]  /*01f0*/  BRA `(.L_x_0) ;  /* 0xfffffffc00fc7947 */ /* 0x000fc0000383ffff */
[----:B------:R-:W-:-:S00]  /*0200*/  NOP ;  /* 0x0000000000007918 */ /* 0x000fc00000000000 */
[----:B------:R-:W-:-:S00]  /*0210*/  NOP ;  /* 0x0000000000007918 */ /* 0x000fc00000000000 */
[----:B------:R-:W-:-:S00]  /*0220*/  NOP ;  /* 0x0000000000007918 */ /* 0x000fc00000000000 */
[----:B------:R-:W-:-:S00]  /*0230*/  NOP ;  /* 0x0000000000007918 */ /* 0x000fc00000000000 */
[----:B------:R-:W-:-:S00]  /*0240*/  NOP ;  /* 0x0000000000007918 */ /* 0x000fc00000000000 */
[----:B------:R-:W-:-:S00]  /*0250*/  NOP ;  /* 0x0000000000007918 */ /* 0x000fc00000000000 */
[----:B------:R-:W-:-:S00]  /*0260*/  NOP ;  /* 0x0000000000007918 */ /* 0x000fc00000000000 */
[----:B------:R-:W-:-:S00]  /*0270*/  NOP ;  /* 0x0000000000007918 */ /* 0x000fc00000000000 */
.L_x_1:


//--------------------- .nv.constant0.triton_poi_fused_leaky_relu_leaky_relu_backward_0 --------------------------
	.section	.nv.constant0.triton_poi_fused_leaky_relu_leaky_relu_backward_0,"a",@progbits
	.sectionflags	@""
	.align	4
.nv.constant0.triton_poi_fused_leaky_relu_leaky_relu_backward_0:
	.zero		556
